//
// Generated by NVIDIA NVVM Compiler
//
// Compiler Build ID: CL-36424714
// Cuda compilation tools, release 13.0, V13.0.88
// Based on NVVM 20.0.0
//

.version 9.0
.target sm_100
.address_size 64

	// .globl	_Z14multMat_kerneliPKfS0_Pf

.visible .entry _Z14multMat_kerneliPKfS0_Pf(
	.param .u32 _Z14multMat_kerneliPKfS0_Pf_param_0,
	.param .u64 .ptr .align 1 _Z14multMat_kerneliPKfS0_Pf_param_1,
	.param .u64 .ptr .align 1 _Z14multMat_kerneliPKfS0_Pf_param_2,
	.param .u64 .ptr .align 1 _Z14multMat_kerneliPKfS0_Pf_param_3
)
{
	.reg .pred 	%p<10>;
	.reg .b32 	%r<74>;
	.reg .b32 	%f<68>;
	.reg .b64 	%rd<61>;

	ld.param.u32 	%r40, [_Z14multMat_kerneliPKfS0_Pf_param_0];
	ld.param.u64 	%rd7, [_Z14multMat_kerneliPKfS0_Pf_param_1];
	ld.param.u64 	%rd8, [_Z14multMat_kerneliPKfS0_Pf_param_2];
	ld.param.u64 	%rd6, [_Z14multMat_kerneliPKfS0_Pf_param_3];
	cvta.to.global.u64 	%rd1, %rd8;
	cvta.to.global.u64 	%rd2, %rd7;
	mov.u32 	%r41, %ctaid.x;
	mov.u32 	%r42, %ctaid.y;
	mov.u32 	%r1, %tid.x;
	mov.u32 	%r43, %tid.y;
	mul.lo.s32 	%r44, %r40, %r42;
	shl.b32 	%r45, %r44, 8;
	mad.lo.s32 	%r2, %r40, %r43, %r45;
	shl.b32 	%r3, %r41, 8;
	add.s32 	%r4, %r3, %r1;
	setp.lt.s32 	%p1, %r40, 1;
	mov.f32 	%f67, 0f00000000;
	@%p1 bra 	$L__BB0_12;
	and.b32  	%r5, %r40, 7;
	setp.lt.u32 	%p2, %r40, 8;
	mov.f32 	%f67, 0f00000000;
	mov.b32 	%r72, 0;
	@%p2 bra 	$L__BB0_4;
	and.b32  	%r72, %r40, 2147483640;
	neg.s32 	%r70, %r72;
	add.s32 	%r47, %r1, %r40;
	add.s32 	%r69, %r47, %r3;
	shl.b32 	%r9, %r40, 3;
	shl.b32 	%r48, %r40, 1;
	add.s32 	%r68, %r4, %r48;
	mad.lo.s32 	%r67, %r40, 3, %r4;
	shl.b32 	%r49, %r40, 2;
	add.s32 	%r66, %r4, %r49;
	mad.lo.s32 	%r65, %r40, 5, %r4;
	mad.lo.s32 	%r64, %r40, 6, %r4;
	mad.lo.s32 	%r63, %r40, 7, %r4;
	mul.wide.u32 	%rd9, %r2, 4;
	add.s64 	%rd10, %rd9, %rd2;
	add.s64 	%rd60, %rd10, 16;
	mov.f32 	%f67, 0f00000000;
	mov.u32 	%r62, %r4;
$L__BB0_3:
	.pragma "nounroll";
	ld.global.f32 	%f17, [%rd60+-16];
	mul.wide.u32 	%rd11, %r62, 4;
	add.s64 	%rd12, %rd1, %rd11;
	ld.global.f32 	%f18, [%rd12];
	fma.rn.f32 	%f19, %f17, %f18, %f67;
	ld.global.f32 	%f20, [%rd60+-12];
	mul.wide.u32 	%rd13, %r69, 4;
	add.s64 	%rd14, %rd1, %rd13;
	ld.global.f32 	%f21, [%rd14];
	fma.rn.f32 	%f22, %f20, %f21, %f19;
	ld.global.f32 	%f23, [%rd60+-8];
	mul.wide.u32 	%rd15, %r68, 4;
	add.s64 	%rd16, %rd1, %rd15;
	ld.global.f32 	%f24, [%rd16];
	fma.rn.f32 	%f25, %f23, %f24, %f22;
	ld.global.f32 	%f26, [%rd60+-4];
	mul.wide.u32 	%rd17, %r67, 4;
	add.s64 	%rd18, %rd1, %rd17;
	ld.global.f32 	%f27, [%rd18];
	fma.rn.f32 	%f28, %f26, %f27, %f25;
	ld.global.f32 	%f29, [%rd60];
	mul.wide.u32 	%rd19, %r66, 4;
	add.s64 	%rd20, %rd1, %rd19;
	ld.global.f32 	%f30, [%rd20];
	fma.rn.f32 	%f31, %f29, %f30, %f28;
	ld.global.f32 	%f32, [%rd60+4];
	mul.wide.u32 	%rd21, %r65, 4;
	add.s64 	%rd22, %rd1, %rd21;
	ld.global.f32 	%f33, [%rd22];
	fma.rn.f32 	%f34, %f32, %f33, %f31;
	ld.global.f32 	%f35, [%rd60+8];
	mul.wide.u32 	%rd23, %r64, 4;
	add.s64 	%rd24, %rd1, %rd23;
	ld.global.f32 	%f36, [%rd24];
	fma.rn.f32 	%f37, %f35, %f36, %f34;
	ld.global.f32 	%f38, [%rd60+12];
	mul.wide.u32 	%rd25, %r63, 4;
	add.s64 	%rd26, %rd1, %rd25;
	ld.global.f32 	%f39, [%rd26];
	fma.rn.f32 	%f67, %f38, %f39, %f37;
	add.s32 	%r70, %r70, 8;
	add.s32 	%r69, %r69, %r9;
	add.s32 	%r68, %r68, %r9;
	add.s32 	%r67, %r67, %r9;
	add.s32 	%r66, %r66, %r9;
	add.s32 	%r65, %r65, %r9;
	add.s32 	%r64, %r64, %r9;
	add.s32 	%r63, %r63, %r9;
	add.s32 	%r62, %r62, %r9;
	add.s64 	%rd60, %rd60, 32;
	setp.ne.s32 	%p3, %r70, 0;
	@%p3 bra 	$L__BB0_3;
$L__BB0_4:
	setp.eq.s32 	%p4, %r5, 0;
	@%p4 bra 	$L__BB0_12;
	and.b32  	%r35, %r40, 3;
	setp.lt.u32 	%p5, %r5, 4;
	@%p5 bra 	$L__BB0_7;
	add.s32 	%r50, %r2, %r72;
	mul.wide.u32 	%rd27, %r50, 4;
	add.s64 	%rd28, %rd2, %rd27;
	ld.global.f32 	%f41, [%rd28];
	mad.lo.s32 	%r51, %r72, %r40, %r4;
	mul.wide.u32 	%rd29, %r51, 4;
	add.s64 	%rd30, %rd1, %rd29;
	ld.global.f32 	%f42, [%rd30];
	fma.rn.f32 	%f43, %f41, %f42, %f67;
	cvt.u64.u32 	%rd31, %r2;
	cvt.u64.u32 	%rd32, %r72;
	add.s64 	%rd33, %rd31, %rd32;
	shl.b64 	%rd34, %rd33, 2;
	add.s64 	%rd35, %rd2, %rd34;
	ld.global.f32 	%f44, [%rd35+4];
	add.s32 	%r52, %r51, %r40;
	mul.wide.u32 	%rd36, %r52, 4;
	add.s64 	%rd37, %rd1, %rd36;
	ld.global.f32 	%f45, [%rd37];
	fma.rn.f32 	%f46, %f44, %f45, %f43;
	ld.global.f32 	%f47, [%rd35+8];
	add.s32 	%r53, %r52, %r40;
	mul.wide.u32 	%rd38, %r53, 4;
	add.s64 	%rd39, %rd1, %rd38;
	ld.global.f32 	%f48, [%rd39];
	fma.rn.f32 	%f49, %f47, %f48, %f46;
	ld.global.f32 	%f50, [%rd35+12];
	add.s32 	%r54, %r53, %r40;
	mul.wide.u32 	%rd40, %r54, 4;
	add.s64 	%rd41, %rd1, %rd40;
	ld.global.f32 	%f51, [%rd41];
	fma.rn.f32 	%f67, %f50, %f51, %f49;
	add.s32 	%r72, %r72, 4;
$L__BB0_7:
	setp.eq.s32 	%p6, %r35, 0;
	@%p6 bra 	$L__BB0_12;
	setp.eq.s32 	%p7, %r35, 1;
	@%p7 bra 	$L__BB0_10;
	add.s32 	%r55, %r2, %r72;
	mul.wide.u32 	%rd42, %r55, 4;
	add.s64 	%rd43, %rd2, %rd42;
	ld.global.f32 	%f53, [%rd43];
	mad.lo.s32 	%r56, %r72, %r40, %r4;
	mul.wide.u32 	%rd44, %r56, 4;
	add.s64 	%rd45, %rd1, %rd44;
	ld.global.f32 	%f54, [%rd45];
	fma.rn.f32 	%f55, %f53, %f54, %f67;
	cvt.u64.u32 	%rd46, %r2;
	cvt.u64.u32 	%rd47, %r72;
	add.s64 	%rd48, %rd46, %rd47;
	shl.b64 	%rd49, %rd48, 2;
	add.s64 	%rd50, %rd2, %rd49;
	ld.global.f32 	%f56, [%rd50+4];
	add.s32 	%r57, %r56, %r40;
	mul.wide.u32 	%rd51, %r57, 4;
	add.s64 	%rd52, %rd1, %rd51;
	ld.global.f32 	%f57, [%rd52];
	fma.rn.f32 	%f67, %f56, %f57, %f55;
	add.s32 	%r72, %r72, 2;
$L__BB0_10:
	and.b32  	%r58, %r40, 1;
	setp.eq.b32 	%p8, %r58, 1;
	not.pred 	%p9, %p8;
	@%p9 bra 	$L__BB0_12;
	add.s32 	%r59, %r2, %r72;
	mul.wide.u32 	%rd53, %r59, 4;
	add.s64 	%rd54, %rd2, %rd53;
	ld.global.f32 	%f58, [%rd54];
	mad.lo.s32 	%r60, %r72, %r40, %r4;
	mul.wide.u32 	%rd55, %r60, 4;
	add.s64 	%rd56, %rd1, %rd55;
	ld.global.f32 	%f59, [%rd56];
	fma.rn.f32 	%f67, %f58, %f59, %f67;
$L__BB0_12:
	cvta.to.global.u64 	%rd57, %rd6;
	add.s32 	%r61, %r2, %r4;
	mul.wide.s32 	%rd58, %r61, 4;
	add.s64 	%rd59, %rd57, %rd58;
	st.global.f32 	[%rd59], %f67;
	ret;

}


// ===== COMPILED SASS (sm_100) =====

	.target	sm_100

	.elftype	@"ET_EXEC"


//--------------------- .note.nv.tkinfo           --------------------------
	.section	.note.nv.tkinfo,"",@"SHT_NOTE"
	.sectionflags	@"SHF_NOTE_NV_TKINFO"
	.tkinfo
        /*0018*/ 	.word	0x00000002
        /*0030*/ 	.string	""
        /*0030*/ 	.string	"ptxas"
        /*0030*/ 	.string	"Cuda compilation tools, release 13.0, V13.0.88"
        /*0030*/ 	.string	"Build cuda_13.0.r13.0/compiler.36424714_0"
        /*0030*/ 	.string	"-arch sm_100 -m 64 "



//--------------------- .note.nv.cuinfo           --------------------------
	.section	.note.nv.cuinfo,"",@"SHT_NOTE"
	.sectionflags	@"SHF_NOTE_NV_CUINFO"
        /*0018*/ 	.short	0x0002
        /*001a*/ 	.short	0x0064
        /*001c*/ 	.short	0x0082
	.zero		2


//--------------------- .nv.info                  --------------------------
	.section	.nv.info,"",@"SHT_CUDA_INFO"
	.align	4


	//----- nvinfo : EIATTR_REGCOUNT
	.align		4
        /*0000*/ 	.byte	0x04, 0x2f
        /*0002*/ 	.short	(.L_1 - .L_0)
	.align		4
.L_0:
        /*0004*/ 	.word	index@(_Z14multMat_kerneliPKfS0_Pf)
        /*0008*/ 	.word	0x00000020


	//----- nvinfo : EIATTR_FRAME_SIZE
	.align		4
.L_1:
        /*000c*/ 	.byte	0x04, 0x11
        /*000e*/ 	.short	(.L_3 - .L_2)
	.align		4
.L_2:
        /*0010*/ 	.word	index@(_Z14multMat_kerneliPKfS0_Pf)
        /*0014*/ 	.word	0x00000000


	//----- nvinfo : EIATTR_MIN_STACK_SIZE
	.align		4
.L_3:
        /*0018*/ 	.byte	0x04, 0x12
        /*001a*/ 	.short	(.L_5 - .L_4)
	.align		4
.L_4:
        /*001c*/ 	.word	index@(_Z14multMat_kerneliPKfS0_Pf)
        /*0020*/ 	.word	0x00000000
.L_5:


//--------------------- .nv.compat                --------------------------
	.section	.nv.compat,"",@"SHT_CUDA_COMPAT_INFO"
	.align	4
        /*0000*/ 	.byte	0x02, 0x09, 0x00, 0x00, 0x02, 0x02, 0x01, 0x00, 0x02, 0x05, 0x05, 0x00, 0x03, 0x07, 0x01, 0x01
        /*0010*/ 	.byte	0x02, 0x03, 0x00, 0x00, 0x02, 0x06, 0x01, 0x00, 0x04, 0x0b, 0x08, 0x00, 0x09, 0x00, 0x00, 0x00
        /*0020*/ 	.byte	0x00, 0x00, 0x00, 0x00


//--------------------- .nv.info._Z14multMat_kerneliPKfS0_Pf --------------------------
	.section	.nv.info._Z14multMat_kerneliPKfS0_Pf,"",@"SHT_CUDA_INFO"
	.sectionflags	@""
	.align	4


	//----- nvinfo : EIATTR_CUDA_API_VERSION
	.align		4
        /*0000*/ 	.byte	0x04, 0x37
        /*0002*/ 	.short	(.L_7 - .L_6)
.L_6:
        /*0004*/ 	.word	0x00000082


	//----- nvinfo : EIATTR_KPARAM_INFO
	.align		4
.L_7:
        /*0008*/ 	.byte	0x04, 0x17
        /*000a*/ 	.short	(.L_9 - .L_8)
.L_8:
        /*000c*/ 	.word	0x00000000
        /*0010*/ 	.short	0x0003
        /*0012*/ 	.short	0x0018
        /*0014*/ 	.byte	0x00, 0xf5, 0x21, 0x00


	//----- nvinfo : EIATTR_KPARAM_INFO
	.align		4
.L_9:
        /*0018*/ 	.byte	0x04, 0x17
        /*001a*/ 	.short	(.L_11 - .L_10)
.L_10:
        /*001c*/ 	.word	0x00000000
        /*0020*/ 	.short	0x0002
        /*0022*/ 	.short	0x0010
        /*0024*/ 	.byte	0x00, 0xf5, 0x21, 0x00


	//----- nvinfo : EIATTR_KPARAM_INFO
	.align		4
.L_11:
        /*0028*/ 	.byte	0x04, 0x17
        /*002a*/ 	.short	(.L_13 - .L_12)
.L_12:
        /*002c*/ 	.word	0x00000000
        /*0030*/ 	.short	0x0001
        /*0032*/ 	.short	0x0008
        /*0034*/ 	.byte	0x00, 0xf5, 0x21, 0x00


	//----- nvinfo : EIATTR_KPARAM_INFO
	.align		4
.L_13:
        /*0038*/ 	.byte	0x04, 0x17
        /*003a*/ 	.short	(.L_15 - .L_14)
.L_14:
        /*003c*/ 	.word	0x00000000
        /*0040*/ 	.short	0x0000
        /*0042*/ 	.short	0x0000
        /*0044*/ 	.byte	0x00, 0xf0, 0x11, 0x00


	//----- nvinfo : EIATTR_SPARSE_MMA_MASK
	.align		4
.L_15:
        /*0048*/ 	.byte	0x03, 0x50
        /*004a*/ 	.short	0x0000


	//----- nvinfo : EIATTR_MAXREG_COUNT
	.align		4
        /*004c*/ 	.byte	0x03, 0x1b
        /*004e*/ 	.short	0x00ff


	//----- nvinfo : EIATTR_MERCURY_ISA_VERSION
	.align		4
        /*0050*/ 	.byte	0x03, 0x5f
        /*0052*/ 	.short	0x0101


	//----- nvinfo : EIATTR_VRC_CTA_INIT_COUNT
	.align		4
        /*0054*/ 	.byte	0x02, 0x4a
	.zero		1
	.zero		1


	//----- nvinfo : EIATTR_EXIT_INSTR_OFFSETS
	.align		4
        /*0058*/ 	.byte	0x04, 0x1c
        /*005a*/ 	.short	(.L_17 - .L_16)


	//   ....[0]....
.L_16:
        /*005c*/ 	.word	0x000009e0


	//----- nvinfo : EIATTR_CBANK_PARAM_SIZE
	.align		4
.L_17:
        /*0060*/ 	.byte	0x03, 0x19
        /*0062*/ 	.short	0x0020


	//----- nvinfo : EIATTR_PARAM_CBANK
	.align		4
        /*0064*/ 	.byte	0x04, 0x0a
        /*0066*/ 	.short	(.L_19 - .L_18)
	.align		4
.L_18:
        /*0068*/ 	.word	index@(.nv.constant0._Z14multMat_kerneliPKfS0_Pf)
        /*006c*/ 	.short	0x0380
        /*006e*/ 	.short	0x0020


	//----- nvinfo : EIATTR_SW_WAR
	.align		4
.L_19:
        /*0070*/ 	.byte	0x04, 0x36
        /*0072*/ 	.short	(.L_21 - .L_20)
.L_20:
        /*0074*/ 	.word	0x00000008
.L_21:


//--------------------- .nv.callgraph             --------------------------
	.section	.nv.callgraph,"",@"SHT_CUDA_CALLGRAPH"
	.align	4
	.sectionentsize	8
	.align		4
        /*0000*/ 	.word	0x00000000
	.align		4
        /*0004*/ 	.word	0xffffffff
	.align		4
        /*0008*/ 	.word	0x00000000
	.align		4
        /*000c*/ 	.word	0xfffffffe
	.align		4
        /*0010*/ 	.word	0x00000000
	.align		4
        /*0014*/ 	.word	0xfffffffd
	.align		4
        /*0018*/ 	.word	0x00000000
	.align		4
        /*001c*/ 	.word	0xfffffffc


//--------------------- .text._Z14multMat_kerneliPKfS0_Pf --------------------------
	.section	.text._Z14multMat_kerneliPKfS0_Pf,"ax",@progbits
	.align	128
        .global         _Z14multMat_kerneliPKfS0_Pf
        .type           _Z14multMat_kerneliPKfS0_Pf,@function
        .size           _Z14multMat_kerneliPKfS0_Pf,(.L_x_6 - _Z14multMat_kerneliPKfS0_Pf)
        .other          _Z14multMat_kerneliPKfS0_Pf,@"STO_CUDA_ENTRY STV_DEFAULT"
_Z14multMat_kerneliPKfS0_Pf:
.text._Z14multMat_kerneliPKfS0_Pf:
[----:B------:R-:W-:Y:S08]  /*0000*/  LDC R1, c[0x0][0x37c] ;  /* 0x0000df00ff017b82 */ /* 0x000ff00000000800 */
[----:B------:R-:W0:Y:S01]  /*0010*/  LDC R0, c[0x0][0x380] ;  /* 0x0000e000ff007b82 */ /* 0x000e220000000800 */
[----:B------:R-:W1:Y:S01]  /*0020*/  S2R R4, SR_TID.Y ;  /* 0x0000000000047919 */ /* 0x000e620000002200 */
[----:B------:R-:W-:Y:S01]  /*0030*/  HFMA2 R12, -RZ, RZ, 0, 0 ;  /* 0x00000000ff0c7431 */ /* 0x000fe200000001ff */
[----:B------:R-:W2:Y:S05]  /*0040*/  S2R R6, SR_CTAID.X ;  /* 0x0000000000067919 */ /* 0x000eaa0000002500 */
[----:B------:R-:W3:Y:S01]  /*0050*/  S2UR UR4, SR_CTAID.Y ;  /* 0x00000000000479c3 */ /* 0x000ee20000002600 */
[----:B------:R-:W2:Y:S01]  /*0060*/  S2R R11, SR_TID.X ;  /* 0x00000000000b7919 */ /* 0x000ea20000002100 */
[C---:B0-----:R-:W-:Y:S01]  /*0070*/  ISETP.GE.AND P0, PT, R0.reuse, 0x1, PT ;  /* 0x000000010000780c */ /* 0x041fe20003f06270 */
[----:B---3--:R-:W-:Y:S01]  /*0080*/  IMAD R2, R0, UR4, RZ ;  /* 0x0000000400027c24 */ /* 0x008fe2000f8e02ff */
[----:B------:R-:W0:Y:S04]  /*0090*/  LDCU.64 UR4, c[0x0][0x358] ;  /* 0x00006b00ff0477ac */ /* 0x000e280008000a00 */
[----:B------:R-:W-:-:S02]  /*00a0*/  SHF.L.U32 R3, R2, 0x8, RZ ;  /* 0x0000000802037819 */ /* 0x000fc400000006ff */
[----:B--2---:R-:W-:-:S03]  /*00b0*/  LEA R5, R6, R11, 0x8 ;  /* 0x0000000b06057211 */ /* 0x004fc600078e40ff */
[----:B-1----:R-:W-:Y:S02]  /*00c0*/  IMAD R2, R4, R0, R3 ;  /* 0x0000000004027224 */ /* 0x002fe400078e0203 */
[----:B------:R-:W-:Y:S05]  /*00d0*/  @!P0 BRA `(.L_x_0) ;  /* 0x0000000800308947 */ /* 0x000fea0003800000 */
[C---:B------:R-:W-:Y:S02]  /*00e0*/  ISETP.GE.U32.AND P1, PT, R0.reuse, 0x8, PT ;  /* 0x000000080000780c */ /* 0x040fe40003f26070 */
[----:B------:R-:W-:Y:S02]  /*00f0*/  LOP3.LUT R4, R0, 0x7, RZ, 0xc0, !PT ;  /* 0x0000000700047812 */ /* 0x000fe400078ec0ff */
[----:B------:R-:W-:Y:S02]  /*0100*/  MOV R12, RZ ;  /* 0x000000ff000c7202 */ /* 0x000fe40000000f00 */
[----:B------:R-:W-:Y:S02]  /*0110*/  ISETP.NE.AND P0, PT, R4, RZ, PT ;  /* 0x000000ff0400720c */ /* 0x000fe40003f05270 */
[----:B------:R-:W-:-:S05]  /*0120*/  MOV R7, RZ ;  /* 0x000000ff00077202 */ /* 0x000fca0000000f00 */
[----:B------:R-:W-:Y:S06]  /*0130*/  @!P1 BRA `(.L_x_1) ;  /* 0x0000000400009947 */ /* 0x000fec0003800000 */
[----:B------:R-:W1:Y:S01]  /*0140*/  LDC.64 R8, c[0x0][0x388] ;  /* 0x0000e200ff087b82 */ /* 0x000e620000000a00 */
[----:B------:R-:W-:Y:S01]  /*0150*/  IMAD.IADD R3, R11, 0x1, R0 ;  /* 0x000000010b037824 */ /* 0x000fe200078e0200 */
[C---:B------:R-:W-:Y:S01]  /*0160*/  LOP3.LUT R7, R0.reuse, 0x7ffffff8, RZ, 0xc0, !PT ;  /* 0x7ffffff800077812 */ /* 0x040fe200078ec0ff */
[C-C-:B------:R-:W-:Y:S01]  /*0170*/  IMAD R11, R0.reuse, 0x3, R5.reuse ;  /* 0x00000003000b7824 */ /* 0x140fe200078e0205 */
[C---:B------:R-:W-:Y:S01]  /*0180*/  LEA R13, R0.reuse, R5, 0x2 ;  /* 0x00000005000d7211 */ /* 0x040fe200078e10ff */
[--C-:B------:R-:W-:Y:S01]  /*0190*/  IMAD R25, R0, 0x5, R5.reuse ;  /* 0x0000000500197824 */ /* 0x100fe200078e0205 */
[----:B------:R-:W-:Y:S01]  /*01a0*/  LEA R3, R6, R3, 0x8 ;  /* 0x0000000306037211 */ /* 0x000fe200078e40ff */
[----:B------:R-:W-:Y:S01]  /*01b0*/  IMAD R29, R0, 0x6, R5 ;  /* 0x00000006001d7824 */ /* 0x000fe200078e0205 */
[----:B------:R-:W-:Y:S01]  /*01c0*/  MOV R10, R5 ;  /* 0x00000005000a7202 */ /* 0x000fe20000000f00 */
[----:B------:R-:W-:Y:S01]  /*01d0*/  IMAD.MOV.U32 R12, RZ, RZ, RZ ;  /* 0x000000ffff0c7224 */ /* 0x000fe200078e00ff */
[----:B------:R-:W-:Y:S01]  /*01e0*/  IADD3 R6, PT, PT, -R7, RZ, RZ ;  /* 0x000000ff07067210 */ /* 0x000fe20007ffe1ff */
[----:B-1----:R-:W-:-:S03]  /*01f0*/  IMAD.WIDE.U32 R8, R2, 0x4, R8 ;  /* 0x0000000402087825 */ /* 0x002fc600078e0008 */
[----:B------:R-:W-:Y:S01]  /*0200*/  IADD3 R20, P1, PT, R8, 0x10, RZ ;  /* 0x0000001008147810 */ /* 0x000fe20007f3e0ff */
[----:B------:R-:W-:-:S03]  /*0210*/  IMAD R8, R0, 0x7, R5 ;  /* 0x0000000700087824 */ /* 0x000fc600078e0205 */
[----:B------:R-:W-:Y:S02]  /*0220*/  IADD3.X R23, PT, PT, RZ, R9, RZ, P1, !PT ;  /* 0x00000009ff177210 */ /* 0x000fe40000ffe4ff */
[----:B------:R-:W-:-:S07]  /*0230*/  LEA R9, R0, R5, 0x1 ;  /* 0x0000000500097211 */ /* 0x000fce00078e08ff */
.L_x_2:
[----:B------:R-:W1:Y:S01]  /*0240*/  LDC.64 R16, c[0x0][0x390] ;  /* 0x0000e400ff107b82 */ /* 0x000e620000000a00 */
[----:B------:R-:W-:Y:S02]  /*0250*/  MOV R14, R20 ;  /* 0x00000014000e7202 */ /* 0x000fe40000000f00 */
[----:B------:R-:W-:-:S05]  /*0260*/  MOV R15, R23 ;  /* 0x00000017000f7202 */ /* 0x000fca0000000f00 */
[----:B0-----:R-:W2:Y:S04]  /*0270*/  LDG.E R21, desc[UR4][R14.64+-0x10] ;  /* 0xfffff0040e157981 */ /* 0x001ea8000c1e1900 */
[----:B------:R-:W3:Y:S04]  /*0280*/  LDG.E R28, desc[UR4][R14.64+-0x8] ;  /* 0xfffff8040e1c7981 */ /* 0x000ee8000c1e1900 */
[----:B------:R-:W4:Y:S01]  /*0290*/  LDG.E R24, desc[UR4][R14.64+-0x4] ;  /* 0xfffffc040e187981 */ /* 0x000f22000c1e1900 */
[----:B-1----:R-:W-:-:S06]  /*02a0*/  IMAD.WIDE.U32 R26, R10, 0x4, R16 ;  /* 0x000000040a1a7825 */ /* 0x002fcc00078e0010 */
[----:B------:R-:W2:Y:S01]  /*02b0*/  LDG.E R26, desc[UR4][R26.64] ;  /* 0x000000041a1a7981 */ /* 0x000ea2000c1e1900 */
[----:B------:R-:W-:-:S04]  /*02c0*/  IMAD.WIDE.U32 R22, R3, 0x4, R16 ;  /* 0x0000000403167825 */ /* 0x000fc800078e0010 */
[----:B------:R-:W-:Y:S02]  /*02d0*/  IMAD.WIDE.U32 R18, R9, 0x4, R16 ;  /* 0x0000000409127825 */ /* 0x000fe400078e0010 */
[----:B------:R2:W5:Y:S04]  /*02e0*/  LDG.E R22, desc[UR4][R22.64] ;  /* 0x0000000416167981 */ /* 0x000568000c1e1900 */
[----:B------:R-:W3:Y:S01]  /*02f0*/  LDG.E R19, desc[UR4][R18.64] ;  /* 0x0000000412137981 */ /* 0x000ee2000c1e1900 */
[----:B--2---:R-:W-:-:S03]  /*0300*/  FFMA R23, R21, R26, R12 ;  /* 0x0000001a15177223 */ /* 0x004fc6000000000c */
[----:B------:R-:W5:Y:S01]  /*0310*/  LDG.E R26, desc[UR4][R14.64+-0xc] ;  /* 0xfffff4040e1a7981 */ /* 0x000f62000c1e1900 */
[----:B------:R-:W-:-:S05]  /*0320*/  IMAD.WIDE.U32 R20, R11, 0x4, R16 ;  /* 0x000000040b147825 */ /* 0x000fca00078e0010 */
[----:B------:R-:W4:Y:S04]  /*0330*/  LDG.E R12, desc[UR4][R20.64] ;  /* 0x00000004140c7981 */ /* 0x000f28000c1e1900 */
[----:B------:R-:W2:Y:S04]  /*0340*/  LDG.E R20, desc[UR4][R14.64+0x4] ;  /* 0x000004040e147981 */ /* 0x000ea8000c1e1900 */
[----:B------:R-:W2:Y:S01]  /*0350*/  LDG.E R21, desc[UR4][R14.64+0x8] ;  /* 0x000008040e157981 */ /* 0x000ea2000c1e1900 */
[----:B-----5:R-:W-:Y:S01]  /*0360*/  FFMA R23, R26, R22, R23 ;  /* 0x000000161a177223 */ /* 0x020fe20000000017 */
[----:B------:R-:W-:-:S04]  /*0370*/  IMAD.WIDE.U32 R26, R13, 0x4, R16 ;  /* 0x000000040d1a7825 */ /* 0x000fc800078e0010 */
[----:B---3--:R-:W-:Y:S01]  /*0380*/  FFMA R28, R28, R19, R23 ;  /* 0x000000131c1c7223 */ /* 0x008fe20000000017 */
[----:B------:R-:W-:Y:S01]  /*0390*/  IMAD.WIDE.U32 R22, R25, 0x4, R16 ;  /* 0x0000000419167825 */ /* 0x000fe200078e0010 */
[----:B------:R-:W3:Y:S03]  /*03a0*/  LDG.E R27, desc[UR4][R26.64] ;  /* 0x000000041a1b7981 */ /* 0x000ee6000c1e1900 */
[----:B----4-:R-:W-:Y:S02]  /*03b0*/  FFMA R12, R24, R12, R28 ;  /* 0x0000000c180c7223 */ /* 0x010fe4000000001c */
[----:B------:R-:W3:Y:S04]  /*03c0*/  LDG.E R24, desc[UR4][R14.64] ;  /* 0x000000040e187981 */ /* 0x000ee8000c1e1900 */
[----:B------:R-:W2:Y:S01]  /*03d0*/  LDG.E R23, desc[UR4][R22.64] ;  /* 0x0000000416177981 */ /* 0x000ea2000c1e1900 */
[----:B------:R-:W-:-:S03]  /*03e0*/  IMAD.WIDE.U32 R18, R29, 0x4, R16 ;  /* 0x000000041d127825 */ /* 0x000fc600078e0010 */
[----:B------:R-:W4:Y:S01]  /*03f0*/  LDG.E R26, desc[UR4][R14.64+0xc] ;  /* 0x00000c040e1a7981 */ /* 0x000f22000c1e1900 */
[----:B------:R-:W-:-:S03]  /*0400*/  IMAD.WIDE.U32 R16, R8, 0x4, R16 ;  /* 0x0000000408107825 */ /* 0x000fc600078e0010 */
[----:B------:R-:W5:Y:S04]  /*0410*/  LDG.E R18, desc[UR4][R18.64] ;  /* 0x0000000412127981 */ /* 0x000f68000c1e1900 */
[----:B------:R-:W4:Y:S01]  /*0420*/  LDG.E R16, desc[UR4][R16.64] ;  /* 0x0000000410107981 */ /* 0x000f22000c1e1900 */
[----:B------:R-:W-:Y:S01]  /*0430*/  VIADD R6, R6, 0x8 ;  /* 0x0000000806067836 */ /* 0x000fe20000000000 */
[C---:B------:R-:W-:Y:S01]  /*0440*/  LEA R3, R0.reuse, R3, 0x3 ;  /* 0x0000000300037211 */ /* 0x040fe200078e18ff */
[C---:B------:R-:W-:Y:S01]  /*0450*/  IMAD R13, R0.reuse, 0x8, R13 ;  /* 0x00000008000d7824 */ /* 0x040fe200078e020d */
[C---:B------:R-:W-:Y:S02]  /*0460*/  LEA R9, R0.reuse, R9, 0x3 ;  /* 0x0000000900097211 */ /* 0x040fe400078e18ff */
[----:B------:R-:W-:-:S02]  /*0470*/  LEA R11, R0, R11, 0x3 ;  /* 0x0000000b000b7211 */ /* 0x000fc400078e18ff */
[C---:B------:R-:W-:Y:S02]  /*0480*/  LEA R25, R0.reuse, R25, 0x3 ;  /* 0x0000001900197211 */ /* 0x040fe400078e18ff */
[C---:B------:R-:W-:Y:S02]  /*0490*/  LEA R29, R0.reuse, R29, 0x3 ;  /* 0x0000001d001d7211 */ /* 0x040fe400078e18ff */
[C---:B------:R-:W-:Y:S02]  /*04a0*/  LEA R8, R0.reuse, R8, 0x3 ;  /* 0x0000000800087211 */ /* 0x040fe400078e18ff */
[----:B------:R-:W-:Y:S01]  /*04b0*/  LEA R10, R0, R10, 0x3 ;  /* 0x0000000a000a7211 */ /* 0x000fe200078e18ff */
[----:B---3--:R-:W-:-:S04]  /*04c0*/  FFMA R27, R24, R27, R12 ;  /* 0x0000001b181b7223 */ /* 0x008fc8000000000c */
[----:B--2---:R-:W-:Y:S01]  /*04d0*/  FFMA R12, R20, R23, R27 ;  /* 0x00000017140c7223 */ /* 0x004fe2000000001b */
[----:B------:R-:W-:-:S04]  /*04e0*/  IADD3 R20, P1, PT, R14, 0x20, RZ ;  /* 0x000000200e147810 */ /* 0x000fc80007f3e0ff */
[----:B------:R-:W-:Y:S02]  /*04f0*/  IADD3.X R23, PT, PT, RZ, R15, RZ, P1, !PT ;  /* 0x0000000fff177210 */ /* 0x000fe40000ffe4ff */
[----:B------:R-:W-:Y:S01]  /*0500*/  ISETP.NE.AND P1, PT, R6, RZ, PT ;  /* 0x000000ff0600720c */ /* 0x000fe20003f25270 */
[----:B-----5:R-:W-:-:S04]  /*0510*/  FFMA R21, R21, R18, R12 ;  /* 0x0000001215157223 */ /* 0x020fc8000000000c */
[----:B----4-:R-:W-:-:S08]  /*0520*/  FFMA R12, R26, R16, R21 ;  /* 0x000000101a0c7223 */ /* 0x010fd00000000015 */
[----:B------:R-:W-:Y:S05]  /*0530*/  @P1 BRA `(.L_x_2) ;  /* 0xfffffffc00401947 */ /* 0x000fea000383ffff */
.L_x_1:
[----:B------:R-:W-:Y:S05]  /*0540*/  @!P0 BRA `(.L_x_0) ;  /* 0x0000000400148947 */ /* 0x000fea0003800000 */
[----:B------:R-:W-:Y:S02]  /*0550*/  ISETP.GE.U32.AND P1, PT, R4, 0x4, PT ;  /* 0x000000040400780c */ /* 0x000fe40003f26070 */
[----:B------:R-:W-:-:S04]  /*0560*/  LOP3.LUT R6, R0, 0x3, RZ, 0xc0, !PT ;  /* 0x0000000300067812 */ /* 0x000fc800078ec0ff */
[----:B------:R-:W-:-:S07]  /*0570*/  ISETP.NE.AND P0, PT, R6, RZ, PT ;  /* 0x000000ff0600720c */ /* 0x000fce0003f05270 */
[----:B------:R-:W-:Y:S06]  /*0580*/  @!P1 BRA `(.L_x_3) ;  /* 0x0000000000789947 */ /* 0x000fec0003800000 */
[----:B------:R-:W1:Y:S01]  /*0590*/  LDC.64 R18, c[0x0][0x388] ;  /* 0x0000e200ff127b82 */ /* 0x000e620000000a00 */
[----:B------:R-:W2:Y:S01]  /*05a0*/  LDCU.64 UR6, c[0x0][0x388] ;  /* 0x00007100ff0677ac */ /* 0x000ea20008000a00 */
[----:B------:R-:W-:Y:S01]  /*05b0*/  IMAD R21, R7, R0, R5 ;  /* 0x0000000007157224 */ /* 0x000fe200078e0205 */
[C---:B------:R-:W-:Y:S01]  /*05c0*/  IADD3 R4, P1, PT, R2.reuse, R7, RZ ;  /* 0x0000000702047210 */ /* 0x040fe20007f3e0ff */
[----:B------:R-:W-:-:S03]  /*05d0*/  IMAD.IADD R3, R2, 0x1, R7 ;  /* 0x0000000102037824 */ /* 0x000fc600078e0207 */
[-C--:B------:R-:W-:Y:S01]  /*05e0*/  IADD3 R11, PT, PT, R21, R0.reuse, RZ ;  /* 0x00000000150b7210 */ /* 0x080fe20007ffe0ff */
[----:B------:R-:W3:Y:S01]  /*05f0*/  LDC.64 R8, c[0x0][0x390] ;  /* 0x0000e400ff087b82 */ /* 0x000ee20000000a00 */
[----:B------:R-:W-:Y:S02]  /*0600*/  IADD3.X R13, PT, PT, RZ, RZ, RZ, P1, !PT ;  /* 0x000000ffff0d7210 */ /* 0x000fe40000ffe4ff */
[----:B--2---:R-:W-:Y:S01]  /*0610*/  LEA R10, P1, R4, UR6, 0x2 ;  /* 0x00000006040a7c11 */ /* 0x004fe2000f8210ff */
[----:B-1----:R-:W-:Y:S01]  /*0620*/  IMAD.WIDE.U32 R18, R3, 0x4, R18 ;  /* 0x0000000403127825 */ /* 0x002fe200078e0012 */
[----:B------:R-:W-:-:S05]  /*0630*/  IADD3 R3, PT, PT, R11, R0, RZ ;  /* 0x000000000b037210 */ /* 0x000fca0007ffe0ff */
[----:B0-----:R-:W2:Y:S01]  /*0640*/  LDG.E R19, desc[UR4][R18.64] ;  /* 0x0000000412137981 */ /* 0x001ea2000c1e1900 */
[----:B---3--:R-:W-:-:S04]  /*0650*/  IMAD.WIDE.U32 R20, R21, 0x4, R8 ;  /* 0x0000000415147825 */ /* 0x008fc800078e0008 */
[----:B------:R-:W-:Y:S01]  /*0660*/  IMAD.WIDE.U32 R14, R11, 0x4, R8 ;  /* 0x000000040b0e7825 */ /* 0x000fe200078e0008 */
[----:B------:R-:W-:Y:S01]  /*0670*/  LEA.HI.X R11, R4, UR7, R13, 0x2, P1 ;  /* 0x00000007040b7c11 */ /* 0x000fe200088f140d */
[----:B------:R-:W2:Y:S02]  /*0680*/  LDG.E R20, desc[UR4][R20.64] ;  /* 0x0000000414147981 */ /* 0x000ea4000c1e1900 */
[C-C-:B------:R-:W-:Y:S01]  /*0690*/  IMAD.WIDE.U32 R16, R3.reuse, 0x4, R8.reuse ;  /* 0x0000000403107825 */ /* 0x140fe200078e0008 */
[----:B------:R-:W-:Y:S01]  /*06a0*/  IADD3 R3, PT, PT, R3, R0, RZ ;  /* 0x0000000003037210 */ /* 0x000fe20007ffe0ff */
[----:B------:R-:W3:Y:S04]  /*06b0*/  LDG.E R14, desc[UR4][R14.64] ;  /* 0x000000040e0e7981 */ /* 0x000ee8000c1e1900 */
[----:B------:R-:W3:Y:S01]  /*06c0*/  LDG.E R4, desc[UR4][R10.64+0x4] ;  /* 0x000004040a047981 */ /* 0x000ee2000c1e1900 */
[----:B------:R-:W-:-:S03]  /*06d0*/  IMAD.WIDE.U32 R8, R3, 0x4, R8 ;  /* 0x0000000403087825 */ /* 0x000fc600078e0008 */
[----:B------:R-:W4:Y:S04]  /*06e0*/  LDG.E R16, desc[UR4][R16.64] ;  /* 0x0000000410107981 */ /* 0x000f28000c1e1900 */
[----:B------:R-:W4:Y:S04]  /*06f0*/  LDG.E R3, desc[UR4][R10.64+0x8] ;  /* 0x000008040a037981 */ /* 0x000f28000c1e1900 */
[----:B------:R-:W5:Y:S04]  /*0700*/  LDG.E R22, desc[UR4][R10.64+0xc] ;  /* 0x00000c040a167981 */ /* 0x000f68000c1e1900 */
[----:B------:R-:W5:Y:S01]  /*0710*/  LDG.E R8, desc[UR4][R8.64] ;  /* 0x0000000408087981 */ /* 0x000f62000c1e1900 */
[----:B------:R-:W-:Y:S01]  /*0720*/  IADD3 R7, PT, PT, R7, 0x4, RZ ;  /* 0x0000000407077810 */ /* 0x000fe20007ffe0ff */
[----:B--2---:R-:W-:-:S04]  /*0730*/  FFMA R19, R19, R20, R12 ;  /* 0x0000001413137223 */ /* 0x004fc8000000000c */
[----:B---3--:R-:W-:-:S04]  /*0740*/  FFMA R4, R4, R14, R19 ;  /* 0x0000000e04047223 */ /* 0x008fc80000000013 */
[----:B----4-:R-:W-:-:S04]  /*0750*/  FFMA R3, R3, R16, R4 ;  /* 0x0000001003037223 */ /* 0x010fc80000000004 */
[----:B-----5:R-:W-:-:S07]  /*0760*/  FFMA R12, R22, R8, R3 ;  /* 0x00000008160c7223 */ /* 0x020fce0000000003 */
.L_x_3:
[----:B------:R-:W-:Y:S05]  /*0770*/  @!P0 BRA `(.L_x_0) ;  /* 0x0000000000888947 */ /* 0x000fea0003800000 */
[----:B------:R-:W-:Y:S02]  /*0780*/  ISETP.NE.AND P1, PT, R6, 0x1, PT ;  /* 0x000000010600780c */ /* 0x000fe40003f25270 */
[----:B------:R-:W-:-:S04]  /*0790*/  LOP3.LUT R3, R0, 0x1, RZ, 0xc0, !PT ;  /* 0x0000000100037812 */ /* 0x000fc800078ec0ff */
[----:B------:R-:W-:-:S07]  /*07a0*/  ISETP.NE.U32.AND P0, PT, R3, 0x1, PT ;  /* 0x000000010300780c */ /* 0x000fce0003f05070 */
[----:B------:R-:W-:Y:S06]  /*07b0*/  @!P1 BRA `(.L_x_4) ;  /* 0x0000000000509947 */ /* 0x000fec0003800000 */
[----:B------:R-:W1:Y:S01]  /*07c0*/  LDC.64 R10, c[0x0][0x388] ;  /* 0x0000e200ff0a7b82 */ /* 0x000e620000000a00 */
[----:B------:R-:W2:Y:S01]  /*07d0*/  LDCU.64 UR6, c[0x0][0x388] ;  /* 0x00007100ff0677ac */ /* 0x000ea20008000a00 */
[----:B------:R-:W-:Y:S01]  /*07e0*/  IMAD R17, R7, R0, R5 ;  /* 0x0000000007117224 */ /* 0x000fe200078e0205 */
[C---:B------:R-:W-:Y:S01]  /*07f0*/  IADD3 R3, P1, PT, R2.reuse, R7, RZ ;  /* 0x0000000702037210 */ /* 0x040fe20007f3e0ff */
[----:B------:R-:W-:-:S03]  /*0800*/  IMAD.IADD R15, R2, 0x1, R7 ;  /* 0x00000001020f7824 */ /* 0x000fc600078e0207 */
[----:B------:R-:W-:Y:S01]  /*0810*/  IADD3.X R4, PT, PT, RZ, RZ, RZ, P1, !PT ;  /* 0x000000ffff047210 */ /* 0x000fe20000ffe4ff */
[----:B------:R-:W3:Y:S01]  /*0820*/  LDC.64 R8, c[0x0][0x390] ;  /* 0x0000e400ff087b82 */ /* 0x000ee20000000a00 */
[----:B------:R-:W-:Y:S01]  /*0830*/  IADD3 R13, PT, PT, R17, R0, RZ ;  /* 0x00000000110d7210 */ /* 0x000fe20007ffe0ff */
[----:B-1----:R-:W-:Y:S01]  /*0840*/  IMAD.WIDE.U32 R14, R15, 0x4, R10 ;  /* 0x000000040f0e7825 */ /* 0x002fe200078e000a */
[----:B--2---:R-:W-:-:S04]  /*0850*/  LEA R10, P1, R3, UR6, 0x2 ;  /* 0x00000006030a7c11 */ /* 0x004fc8000f8210ff */
[----:B------:R-:W-:Y:S01]  /*0860*/  LEA.HI.X R11, R3, UR7, R4, 0x2, P1 ;  /* 0x00000007030b7c11 */ /* 0x000fe200088f1404 */
[----:B0-----:R-:W2:Y:S01]  /*0870*/  LDG.E R15, desc[UR4][R14.64] ;  /* 0x000000040e0f7981 */ /* 0x001ea2000c1e1900 */
[----:B---3--:R-:W-:-:S04]  /*0880*/  IMAD.WIDE.U32 R16, R17, 0x4, R8 ;  /* 0x0000000411107825 */ /* 0x008fc800078e0008 */
[----:B------:R-:W3:Y:S01]  /*0890*/  LDG.E R11, desc[UR4][R10.64+0x4] ;  /* 0x000004040a0b7981 */ /* 0x000ee2000c1e1900 */
[----:B------:R-:W-:-:S03]  /*08a0*/  IMAD.WIDE.U32 R8, R13, 0x4, R8 ;  /* 0x000000040d087825 */ /* 0x000fc600078e0008 */
[----:B------:R-:W2:Y:S04]  /*08b0*/  LDG.E R16, desc[UR4][R16.64] ;  /* 0x0000000410107981 */ /* 0x000ea8000c1e1900 */
[----:B------:R-:W3:Y:S01]  /*08c0*/  LDG.E R8, desc[UR4][R8.64] ;  /* 0x0000000408087981 */ /* 0x000ee2000c1e1900 */
[----:B------:R-:W-:Y:S01]  /*08d0*/  IADD3 R7, PT, PT, R7, 0x2, RZ ;  /* 0x0000000207077810 */ /* 0x000fe20007ffe0ff */
[----:B--2---:R-:W-:-:S04]  /*08e0*/  FFMA R12, R15, R16, R12 ;  /* 0x000000100f0c7223 */ /* 0x004fc8000000000c */
[----:B---3--:R-:W-:-:S07]  /*08f0*/  FFMA R12, R11, R8, R12 ;  /* 0x000000080b0c7223 */ /* 0x008fce000000000c */
.L_x_4:
[----:B------:R-:W-:Y:S05]  /*0900*/  @P0 BRA `(.L_x_0) ;  /* 0x0000000000240947 */ /* 0x000fea0003800000 */
[----:B------:R-:W1:Y:S01]  /*0910*/  LDC.64 R8, c[0x0][0x388] ;  /* 0x0000e200ff087b82 */ /* 0x000e620000000a00 */
[----:B------:R-:W-:Y:S01]  /*0920*/  IADD3 R3, PT, PT, R2, R7, RZ ;  /* 0x0000000702037210 */ /* 0x000fe20007ffe0ff */
[----:B------:R-:W-:-:S06]  /*0930*/  IMAD R13, R7, R0, R5 ;  /* 0x00000000070d7224 */ /* 0x000fcc00078e0205 */
[----:B------:R-:W2:Y:S01]  /*0940*/  LDC.64 R10, c[0x0][0x390] ;  /* 0x0000e400ff0a7b82 */ /* 0x000ea20000000a00 */
[----:B-1----:R-:W-:-:S06]  /*0950*/  IMAD.WIDE.U32 R6, R3, 0x4, R8 ;  /* 0x0000000403067825 */ /* 0x002fcc00078e0008 */
[----:B0-----:R-:W3:Y:S01]  /*0960*/  LDG.E R7, desc[UR4][R6.64] ;  /* 0x0000000406077981 */ /* 0x001ee2000c1e1900 */
[----:B--2---:R-:W-:-:S06]  /*0970*/  IMAD.WIDE.U32 R8, R13, 0x4, R10 ;  /* 0x000000040d087825 */ /* 0x004fcc00078e000a */
[----:B------:R-:W3:Y:S02]  /*0980*/  LDG.E R8, desc[UR4][R8.64] ;  /* 0x0000000408087981 */ /* 0x000ee4000c1e1900 */
[----:B---3--:R-:W-:-:S07]  /*0990*/  FFMA R12, R7, R8, R12 ;  /* 0x00000008070c7223 */ /* 0x008fce000000000c */
.L_x_0:
[----:B------:R-:W1:Y:S01]  /*09a0*/  LDC.64 R6, c[0x0][0x398] ;  /* 0x0000e600ff067b82 */ /* 0x000e620000000a00 */
[----:B------:R-:W-:-:S05]  /*09b0*/  IADD3 R3, PT, PT, R2, R5, RZ ;  /* 0x0000000502037210 */ /* 0x000fca0007ffe0ff */
[----:B-1----:R-:W-:-:S05]  /*09c0*/  IMAD.WIDE R2, R3, 0x4, R6 ;  /* 0x0000000403027825 */ /* 0x002fca00078e0206 */
[----:B0-----:R-:W-:Y:S01]  /*09d0*/  STG.E desc[UR4][R2.64], R12 ;  /* 0x0000000c02007986 */ /* 0x001fe2000c101904 */
[----:B------:R-:W-:Y:S05]  /*09e0*/  EXIT ;  /* 0x000000000000794d */ /* 0x000fea0003800000 */
.L_x_5:
[----:B------:R-:W-:-:S00]  /*09f0*/  BRA `(.L_x_5) ;  /* 0xfffffffc00fc7947 */ /* 0x000fc0000383ffff */
[----:B------:R-:W-:-:S00]  /*0a00*/  NOP ;  /* 0x0000000000007918 */ /* 0x000fc00000000000 */
[----:B------:R-:W-:-:S00]  /*0a10*/  NOP ;  /* 0x0000000000007918 */ /* 0x000fc00000000000 */
[----:B------:R-:W-:-:S00]  /*0a20*/  NOP ;  /* 0x0000000000007918 */ /* 0x000fc00000000000 */
[----:B------:R-:W-:-:S00]  /*0a30*/  NOP ;  /* 0x0000000000007918 */ /* 0x000fc00000000000 */
[----:B------:R-:W-:-:S00]  /*0a40*/  NOP ;  /* 0x0000000000007918 */ /* 0x000fc00000000000 */
[----:B------:R-:W-:-:S00]  /*0a50*/  NOP ;  /* 0x0000000000007918 */ /* 0x000fc00000000000 */
[----:B------:R-:W-:-:S00]  /*0a60*/  NOP ;  /* 0x0000000000007918 */ /* 0x000fc00000000000 */
[----:B------:R-:W-:-:S00]  /*0a70*/  NOP ;  /* 0x0000000000007918 */ /* 0x000fc00000000000 */
.L_x_6:


//--------------------- .nv.shared.reserved.0     --------------------------
	.section	.nv.shared.reserved.0,"aw",@nobits
	.weak		__nv_reservedSMEM_offset_0_alias
	.size		__nv_reservedSMEM_offset_0_alias, 0, 64
	.other		__nv_reservedSMEM_offset_0_alias,@"STO_CUDA_RESERVED_SHARED STV_DEFAULT"
__nv_reservedSMEM_offset_0_alias:
	.zero		0
	.zero		64


//--------------------- .nv.constant0._Z14multMat_kerneliPKfS0_Pf --------------------------
	.section	.nv.constant0._Z14multMat_kerneliPKfS0_Pf,"a",@progbits
	.sectionflags	@""
	.align	4
.nv.constant0._Z14multMat_kerneliPKfS0_Pf:
	.zero		928


//--------------------- SYMBOLS --------------------------

	.type		.nv.reservedSmem.offset0,@object
	.size		.nv.reservedSmem.offset0,0x4
